//
// Generated by NVIDIA NVVM Compiler
//
// Compiler Build ID: CL-36424714
// Cuda compilation tools, release 13.0, V13.0.88
// Based on NVVM 20.0.0
//

.version 9.0
.target sm_100
.address_size 64

	// .globl	_Z7saveTidPii

.visible .entry _Z7saveTidPii(
	.param .u64 .ptr .align 1 _Z7saveTidPii_param_0,
	.param .u32 _Z7saveTidPii_param_1
)
{
	.reg .pred 	%p<2>;
	.reg .b32 	%r<7>;
	.reg .b64 	%rd<5>;

	ld.param.u64 	%rd1, [_Z7saveTidPii_param_0];
	ld.param.u32 	%r4, [_Z7saveTidPii_param_1];
	mov.u32 	%r5, %ntid.x;
	mov.u32 	%r1, %ctaid.x;
	mov.u32 	%r2, %tid.x;
	mad.lo.s32 	%r3, %r5, %r1, %r2;
	setp.ge.s32 	%p1, %r3, %r4;
	@%p1 bra 	$L__BB0_2;
	cvta.to.global.u64 	%rd2, %rd1;
	shl.b32 	%r6, %r3, 1;
	mul.wide.s32 	%rd3, %r6, 4;
	add.s64 	%rd4, %rd2, %rd3;
	st.global.u32 	[%rd4], %r1;
	st.global.u32 	[%rd4+4], %r2;
$L__BB0_2:
	ret;

}


// ===== COMPILED SASS (sm_100) =====

	.target	sm_100

	.elftype	@"ET_EXEC"


//--------------------- .note.nv.tkinfo           --------------------------
	.section	.note.nv.tkinfo,"",@"SHT_NOTE"
	.sectionflags	@"SHF_NOTE_NV_TKINFO"
	.tkinfo
        /*0018*/ 	.word	0x00000002
        /*0030*/ 	.string	""
        /*0030*/ 	.string	"ptxas"
        /*0030*/ 	.string	"Cuda compilation tools, release 13.0, V13.0.88"
        /*0030*/ 	.string	"Build cuda_13.0.r13.0/compiler.36424714_0"
        /*0030*/ 	.string	"-arch sm_100 -m 64 "



//--------------------- .note.nv.cuinfo           --------------------------
	.section	.note.nv.cuinfo,"",@"SHT_NOTE"
	.sectionflags	@"SHF_NOTE_NV_CUINFO"
        /*0018*/ 	.short	0x0002
        /*001a*/ 	.short	0x0064
        /*001c*/ 	.short	0x0082
	.zero		2


//--------------------- .nv.info                  --------------------------
	.section	.nv.info,"",@"SHT_CUDA_INFO"
	.align	4


	//----- nvinfo : EIATTR_REGCOUNT
	.align		4
        /*0000*/ 	.byte	0x04, 0x2f
        /*0002*/ 	.short	(.L_1 - .L_0)
	.align		4
.L_0:
        /*0004*/ 	.word	index@(_Z7saveTidPii)
        /*0008*/ 	.word	0x0000000a


	//----- nvinfo : EIATTR_FRAME_SIZE
	.align		4
.L_1:
        /*000c*/ 	.byte	0x04, 0x11
        /*000e*/ 	.short	(.L_3 - .L_2)
	.align		4
.L_2:
        /*0010*/ 	.word	index@(_Z7saveTidPii)
        /*0014*/ 	.word	0x00000000


	//----- nvinfo : EIATTR_MIN_STACK_SIZE
	.align		4
.L_3:
        /*0018*/ 	.byte	0x04, 0x12
        /*001a*/ 	.short	(.L_5 - .L_4)
	.align		4
.L_4:
        /*001c*/ 	.word	index@(_Z7saveTidPii)
        /*0020*/ 	.word	0x00000000
.L_5:


//--------------------- .nv.compat                --------------------------
	.section	.nv.compat,"",@"SHT_CUDA_COMPAT_INFO"
	.align	4
        /*0000*/ 	.byte	0x02, 0x09, 0x00, 0x00, 0x02, 0x02, 0x01, 0x00, 0x02, 0x05, 0x05, 0x00, 0x03, 0x07, 0x01, 0x01
        /*0010*/ 	.byte	0x02, 0x03, 0x00, 0x00, 0x02, 0x06, 0x01, 0x00, 0x04, 0x0b, 0x08, 0x00, 0x09, 0x00, 0x00, 0x00
        /*0020*/ 	.byte	0x00, 0x00, 0x00, 0x00


//--------------------- .nv.info._Z7saveTidPii    --------------------------
	.section	.nv.info._Z7saveTidPii,"",@"SHT_CUDA_INFO"
	.sectionflags	@""
	.align	4


	//----- nvinfo : EIATTR_CUDA_API_VERSION
	.align		4
        /*0000*/ 	.byte	0x04, 0x37
        /*0002*/ 	.short	(.L_7 - .L_6)
.L_6:
        /*0004*/ 	.word	0x00000082


	//----- nvinfo : EIATTR_KPARAM_INFO
	.align		4
.L_7:
        /*0008*/ 	.byte	0x04, 0x17
        /*000a*/ 	.short	(.L_9 - .L_8)
.L_8:
        /*000c*/ 	.word	0x00000000
        /*0010*/ 	.short	0x0001
        /*0012*/ 	.short	0x0008
        /*0014*/ 	.byte	0x00, 0xf0, 0x11, 0x00


	//----- nvinfo : EIATTR_KPARAM_INFO
	.align		4
.L_9:
        /*0018*/ 	.byte	0x04, 0x17
        /*001a*/ 	.short	(.L_11 - .L_10)
.L_10:
        /*001c*/ 	.word	0x00000000
        /*0020*/ 	.short	0x0000
        /*0022*/ 	.short	0x0000
        /*0024*/ 	.byte	0x00, 0xf5, 0x21, 0x00


	//----- nvinfo : EIATTR_SPARSE_MMA_MASK
	.align		4
.L_11:
        /*0028*/ 	.byte	0x03, 0x50
        /*002a*/ 	.short	0x0000


	//----- nvinfo : EIATTR_MAXREG_COUNT
	.align		4
        /*002c*/ 	.byte	0x03, 0x1b
        /*002e*/ 	.short	0x00ff


	//----- nvinfo : EIATTR_MERCURY_ISA_VERSION
	.align		4
        /*0030*/ 	.byte	0x03, 0x5f
        /*0032*/ 	.short	0x0101


	//----- nvinfo : EIATTR_VRC_CTA_INIT_COUNT
	.align		4
        /*0034*/ 	.byte	0x02, 0x4a
	.zero		1
	.zero		1


	//----- nvinfo : EIATTR_EXIT_INSTR_OFFSETS
	.align		4
        /*0038*/ 	.byte	0x04, 0x1c
        /*003a*/ 	.short	(.L_13 - .L_12)


	//   ....[0]....
.L_12:
        /*003c*/ 	.word	0x00000070


	//   ....[1]....
        /*0040*/ 	.word	0x000000e0


	//----- nvinfo : EIATTR_CBANK_PARAM_SIZE
	.align		4
.L_13:
        /*0044*/ 	.byte	0x03, 0x19
        /*0046*/ 	.short	0x000c


	//----- nvinfo : EIATTR_PARAM_CBANK
	.align		4
        /*0048*/ 	.byte	0x04, 0x0a
        /*004a*/ 	.short	(.L_15 - .L_14)
	.align		4
.L_14:
        /*004c*/ 	.word	index@(.nv.constant0._Z7saveTidPii)
        /*0050*/ 	.short	0x0380
        /*0052*/ 	.short	0x000c


	//----- nvinfo : EIATTR_SW_WAR
	.align		4
.L_15:
        /*0054*/ 	.byte	0x04, 0x36
        /*0056*/ 	.short	(.L_17 - .L_16)
.L_16:
        /*0058*/ 	.word	0x00000008
.L_17:


//--------------------- .nv.callgraph             --------------------------
	.section	.nv.callgraph,"",@"SHT_CUDA_CALLGRAPH"
	.align	4
	.sectionentsize	8
	.align		4
        /*0000*/ 	.word	0x00000000
	.align		4
        /*0004*/ 	.word	0xffffffff
	.align		4
        /*0008*/ 	.word	0x00000000
	.align		4
        /*000c*/ 	.word	0xfffffffe
	.align		4
        /*0010*/ 	.word	0x00000000
	.align		4
        /*0014*/ 	.word	0xfffffffd
	.align		4
        /*0018*/ 	.word	0x00000000
	.align		4
        /*001c*/ 	.word	0xfffffffc


//--------------------- .text._Z7saveTidPii       --------------------------
	.section	.text._Z7saveTidPii,"ax",@progbits
	.align	128
        .global         _Z7saveTidPii
        .type           _Z7saveTidPii,@function
        .size           _Z7saveTidPii,(.L_x_1 - _Z7saveTidPii)
        .other          _Z7saveTidPii,@"STO_CUDA_ENTRY STV_DEFAULT"
_Z7saveTidPii:
.text._Z7saveTidPii:
[----:B------:R-:W-:Y:S01]  /*0000*/  LDC R1, c[0x0][0x37c] ;  /* 0x0000df00ff017b82 */ /* 0x000fe20000000800 */
[----:B------:R-:W0:Y:S01]  /*0010*/  S2R R7, SR_CTAID.X ;  /* 0x0000000000077919 */ /* 0x000e220000002500 */
[----:B------:R-:W0:Y:S01]  /*0020*/  LDCU UR4, c[0x0][0x360] ;  /* 0x00006c00ff0477ac */ /* 0x000e220008000800 */
[----:B------:R-:W0:Y:S01]  /*0030*/  S2R R4, SR_TID.X ;  /* 0x0000000000047919 */ /* 0x000e220000002100 */
[----:B------:R-:W1:Y:S01]  /*0040*/  LDCU UR5, c[0x0][0x388] ;  /* 0x00007100ff0577ac */ /* 0x000e620008000800 */
[----:B0-----:R-:W-:-:S05]  /*0050*/  IMAD R0, R7, UR4, R4 ;  /* 0x0000000407007c24 */ /* 0x001fca000f8e0204 */
[----:B-1----:R-:W-:-:S13]  /*0060*/  ISETP.GE.AND P0, PT, R0, UR5, PT ;  /* 0x0000000500007c0c */ /* 0x002fda000bf06270 */
[----:B------:R-:W-:Y:S05]  /*0070*/  @P0 EXIT ;  /* 0x000000000000094d */ /* 0x000fea0003800000 */
[----:B------:R-:W0:Y:S01]  /*0080*/  LDC.64 R2, c[0x0][0x380] ;  /* 0x0000e000ff027b82 */ /* 0x000e220000000a00 */
[----:B------:R-:W1:Y:S01]  /*0090*/  LDCU.64 UR4, c[0x0][0x358] ;  /* 0x00006b00ff0477ac */ /* 0x000e620008000a00 */
[----:B------:R-:W-:-:S05]  /*00a0*/  SHF.L.U32 R5, R0, 0x1, RZ ;  /* 0x0000000100057819 */ /* 0x000fca00000006ff */
[----:B0-----:R-:W-:-:S05]  /*00b0*/  IMAD.WIDE R2, R5, 0x4, R2 ;  /* 0x0000000405027825 */ /* 0x001fca00078e0202 */
[----:B-1----:R-:W-:Y:S04]  /*00c0*/  STG.E desc[UR4][R2.64], R7 ;  /* 0x0000000702007986 */ /* 0x002fe8000c101904 */
[----:B------:R-:W-:Y:S01]  /*00d0*/  STG.E desc[UR4][R2.64+0x4], R4 ;  /* 0x0000040402007986 */ /* 0x000fe2000c101904 */
[----:B------:R-:W-:Y:S05]  /*00e0*/  EXIT ;  /* 0x000000000000794d */ /* 0x000fea0003800000 */
.L_x_0:
[----:B------:R-:W-:-:S00]  /*00f0*/  BRA `(.L_x_0) ;  /* 0xfffffffc00fc7947 */ /* 0x000fc0000383ffff */
[----:B------:R-:W-:-:S00]  /*0100*/  NOP ;  /* 0x0000000000007918 */ /* 0x000fc00000000000 */
[----:B------:R-:W-:-:S00]  /*0110*/  NOP ;  /* 0x0000000000007918 */ /* 0x000fc00000000000 */
[----:B------:R-:W-:-:S00]  /*0120*/  NOP ;  /* 0x0000000000007918 */ /* 0x000fc00000000000 */
[----:B------:R-:W-:-:S00]  /*0130*/  NOP ;  /* 0x0000000000007918 */ /* 0x000fc00000000000 */
[----:B------:R-:W-:-:S00]  /*0140*/  NOP ;  /* 0x0000000000007918 */ /* 0x000fc00000000000 */
[----:B------:R-:W-:-:S00]  /*0150*/  NOP ;  /* 0x0000000000007918 */ /* 0x000fc00000000000 */
[----:B------:R-:W-:-:S00]  /*0160*/  NOP ;  /* 0x0000000000007918 */ /* 0x000fc00000000000 */
[----:B------:R-:W-:-:S00]  /*0170*/  NOP ;  /* 0x0000000000007918 */ /* 0x000fc00000000000 */
.L_x_1:


//--------------------- .nv.shared.reserved.0     --------------------------
	.section	.nv.shared.reserved.0,"aw",@nobits
	.weak		__nv_reservedSMEM_offset_0_alias
	.size		__nv_reservedSMEM_offset_0_alias, 0, 64
	.other		__nv_reservedSMEM_offset_0_alias,@"STO_CUDA_RESERVED_SHARED STV_DEFAULT"
__nv_reservedSMEM_offset_0_alias:
	.zero		0
	.zero		64


//--------------------- .nv.constant0._Z7saveTidPii --------------------------
	.section	.nv.constant0._Z7saveTidPii,"a",@progbits
	.sectionflags	@""
	.align	4
.nv.constant0._Z7saveTidPii:
	.zero		908


//--------------------- SYMBOLS --------------------------

	.type		.nv.reservedSmem.offset0,@object
	.size		.nv.reservedSmem.offset0,0x4
